	.headerflags	@"EF_CUDA_TEXMODE_UNIFIED EF_CUDA_64BIT_ADDRESS EF_CUDA_ACCELERATORS EF_CUDA_SM90 EF_CUDA_VIRTUAL_SM(EF_CUDA_SM90)"
	.elftype	@"ET_EXEC"


//--------------------- .nv.info                  --------------------------
	.section	.nv.info,"",@"SHT_CUDA_INFO"
	.align	4


	//----- nvinfo : EIATTR_REGCOUNT
	.align		4
        /*0000*/ 	.byte	0x04, 0x2f
        /*0002*/ 	.short	(.L_1 - .L_0)
	.align		4
.L_0:
        /*0004*/ 	.word	index@(triton_poi_fused_cat_11)
        /*0008*/ 	.word	0x0000001b


	//----- nvinfo : EIATTR_MIN_STACK_SIZE
	.align		4
.L_1:
        /*000c*/ 	.byte	0x04, 0x12
        /*000e*/ 	.short	(.L_3 - .L_2)
	.align		4
.L_2:
        /*0010*/ 	.word	index@(triton_poi_fused_cat_11)
        /*0014*/ 	.word	0x00000000


	//----- nvinfo : EIATTR_FRAME_SIZE
	.align		4
.L_3:
        /*0018*/ 	.byte	0x04, 0x11
        /*001a*/ 	.short	(.L_5 - .L_4)
	.align		4
.L_4:
        /*001c*/ 	.word	index@(triton_poi_fused_cat_11)
        /*0020*/ 	.word	0x00000000


	//----- nvinfo : EIATTR_MIN_STACK_SIZE
	.align		4
.L_5:
        /*0024*/ 	.byte	0x04, 0x12
        /*0026*/ 	.short	(.L_7 - .L_6)
	.align		4
.L_6:
        /*0028*/ 	.word	index@(triton_poi_fused_cat_11)
        /*002c*/ 	.word	0x00000000
.L_7:


//--------------------- .nv.info.triton_poi_fused_cat_11 --------------------------
	.section	.nv.info.triton_poi_fused_cat_11,"",@"SHT_CUDA_INFO"
	.sectionflags	@""
	.align	4


	//----- nvinfo : EIATTR_CUDA_API_VERSION
	.align		4
        /*0000*/ 	.byte	0x04, 0x37
        /*0002*/ 	.short	(.L_9 - .L_8)
.L_8:
        /*0004*/ 	.word	0x0000007c


	//----- nvinfo : EIATTR_KPARAM_INFO
	.align		4
.L_9:
        /*0008*/ 	.byte	0x04, 0x17
        /*000a*/ 	.short	(.L_11 - .L_10)
.L_10:
        /*000c*/ 	.word	0x00000000
        /*0010*/ 	.short	0x0005
        /*0012*/ 	.short	0x0028
        /*0014*/ 	.byte	0x00, 0xf0, 0x11, 0x00


	//----- nvinfo : EIATTR_KPARAM_INFO
	.align		4
.L_11:
        /*0018*/ 	.byte	0x04, 0x17
        /*001a*/ 	.short	(.L_13 - .L_12)
.L_12:
        /*001c*/ 	.word	0x00000000
        /*0020*/ 	.short	0x0004
        /*0022*/ 	.short	0x0020
        /*0024*/ 	.byte	0x00, 0xf4, 0x21, 0x00


	//----- nvinfo : EIATTR_KPARAM_INFO
	.align		4
.L_13:
        /*0028*/ 	.byte	0x04, 0x17
        /*002a*/ 	.short	(.L_15 - .L_14)
.L_14:
        /*002c*/ 	.word	0x00000000
        /*0030*/ 	.short	0x0003
        /*0032*/ 	.short	0x0018
        /*0034*/ 	.byte	0x00, 0xf4, 0x21, 0x00


	//----- nvinfo : EIATTR_KPARAM_INFO
	.align		4
.L_15:
        /*0038*/ 	.byte	0x04, 0x17
        /*003a*/ 	.short	(.L_17 - .L_16)
.L_16:
        /*003c*/ 	.word	0x00000000
        /*0040*/ 	.short	0x0002
        /*0042*/ 	.short	0x0010
        /*0044*/ 	.byte	0x00, 0xf4, 0x21, 0x00


	//----- nvinfo : EIATTR_KPARAM_INFO
	.align		4
.L_17:
        /*0048*/ 	.byte	0x04, 0x17
        /*004a*/ 	.short	(.L_19 - .L_18)
.L_18:
        /*004c*/ 	.word	0x00000000
        /*0050*/ 	.short	0x0001
        /*0052*/ 	.short	0x0008
        /*0054*/ 	.byte	0x00, 0xf4, 0x21, 0x00


	//----- nvinfo : EIATTR_KPARAM_INFO
	.align		4
.L_19:
        /*0058*/ 	.byte	0x04, 0x17
        /*005a*/ 	.short	(.L_21 - .L_20)
.L_20:
        /*005c*/ 	.word	0x00000000
        /*0060*/ 	.short	0x0000
        /*0062*/ 	.short	0x0000
        /*0064*/ 	.byte	0x00, 0xf4, 0x21, 0x00


	//----- nvinfo : EIATTR_SPARSE_MMA_MASK
	.align		4
.L_21:
        /*0068*/ 	.byte	0x03, 0x50
        /*006a*/ 	.short	0x0000


	//----- nvinfo : EIATTR_MAXREG_COUNT
	.align		4
        /*006c*/ 	.byte	0x03, 0x1b
        /*006e*/ 	.short	0x00ff


	//----- nvinfo : EIATTR_EXIT_INSTR_OFFSETS
	.align		4
        /*0070*/ 	.byte	0x04, 0x1c
        /*0072*/ 	.short	(.L_23 - .L_22)


	//   ....[0]....
.L_22:
        /*0074*/ 	.word	0x00000540


	//   ....[1]....
        /*0078*/ 	.word	0x00000560


	//----- nvinfo : EIATTR_REQNTID
	.align		4
.L_23:
        /*007c*/ 	.byte	0x04, 0x10
        /*007e*/ 	.short	(.L_25 - .L_24)
.L_24:
        /*0080*/ 	.word	0x00000080
        /*0084*/ 	.word	0x00000001
        /*0088*/ 	.word	0x00000001


	//----- nvinfo : EIATTR_CBANK_PARAM_SIZE
	.align		4
.L_25:
        /*008c*/ 	.byte	0x03, 0x19
        /*008e*/ 	.short	0x002c


	//----- nvinfo : EIATTR_PARAM_CBANK
	.align		4
        /*0090*/ 	.byte	0x04, 0x0a
        /*0092*/ 	.short	(.L_27 - .L_26)
	.align		4
.L_26:
        /*0094*/ 	.word	index@(.nv.constant0.triton_poi_fused_cat_11)
        /*0098*/ 	.short	0x0210
        /*009a*/ 	.short	0x002c


	//----- nvinfo : EIATTR_SW_WAR
	.align		4
.L_27:
        /*009c*/ 	.byte	0x04, 0x36
        /*009e*/ 	.short	(.L_29 - .L_28)
.L_28:
        /*00a0*/ 	.word	0x00000008
.L_29:


//--------------------- .nv.callgraph             --------------------------
	.section	.nv.callgraph,"",@"SHT_CUDA_CALLGRAPH"
	.align	4
	.sectionentsize	8
	.align		4
        /*0000*/ 	.word	0x00000000
	.align		4
        /*0004*/ 	.word	0xffffffff
	.align		4
        /*0008*/ 	.word	0x00000000
	.align		4
        /*000c*/ 	.word	0xfffffffe
	.align		4
        /*0010*/ 	.word	0x00000000
	.align		4
        /*0014*/ 	.word	0xfffffffd
	.align		4
        /*0018*/ 	.word	0x00000000
	.align		4
        /*001c*/ 	.word	0xfffffffc


//--------------------- .text.triton_poi_fused_cat_11 --------------------------
	.section	.text.triton_poi_fused_cat_11,"ax",@progbits
	.align	128
        .global         triton_poi_fused_cat_11
        .type           triton_poi_fused_cat_11,@function
        .size           triton_poi_fused_cat_11,(.L_x_1 - triton_poi_fused_cat_11)
        .other          triton_poi_fused_cat_11,@"STO_CUDA_ENTRY STV_DEFAULT"
triton_poi_fused_cat_11:
.text.triton_poi_fused_cat_11:
[----:B------:R-:W0:Y:S02]  /*0000*/  LDC R1, c[0x0][0x28] ;  /* 0x00000a00ff017b82 */ /* 0x000e240000000800 */
[----:B------:R-:W1:Y:S01]  /*0010*/  S2R R0, SR_TID.X ;  /* 0x0000000000007919 */ /* 0x000e620000002100 */
[----:B------:R-:W2:Y:S01]  /*0020*/  LDC.64 R20, c[0x0][0x218] ;  /* 0x00008600ff147b82 */ /* 0x000ea20000000a00 */
[----:B------:R-:W-:Y:S02]  /*0030*/  CS2R R12, SRZ ;  /* 0x00000000000c7805 */ /* 0x000fe4000001ff00 */
[----:B------:R-:W-:Y:S01]  /*0040*/  CS2R R14, SRZ ;  /* 0x00000000000e7805 */ /* 0x000fe2000001ff00 */
[----:B------:R-:W3:Y:S01]  /*0050*/  S2R R3, SR_CTAID.X ;  /* 0x0000000000037919 */ /* 0x000ee20000002500 */
[----:B------:R-:W-:Y:S01]  /*0060*/  ULDC.64 UR4, c[0x0][0x208] ;  /* 0x0000820000047ab9 */ /* 0x000fe20000000a00 */
[----:B------:R-:W-:Y:S02]  /*0070*/  CS2R R16, SRZ ;  /* 0x0000000000107805 */ /* 0x000fe4000001ff00 */
[----:B------:R-:W-:Y:S01]  /*0080*/  CS2R R18, SRZ ;  /* 0x0000000000127805 */ /* 0x000fe2000001ff00 */
[----:B------:R-:W-:Y:S01]  /*0090*/  ULDC.64 UR6, c[0x0][0x220] ;  /* 0x0000880000067ab9 */ /* 0x000fe20000000a00 */
[----:B-1----:R-:W-:-:S05]  /*00a0*/  IMAD.SHL.U32 R0, R0, 0x4, RZ ;  /* 0x0000000400007824 */ /* 0x002fca00078e00ff */
[----:B------:R-:W-:-:S05]  /*00b0*/  LOP3.LUT R0, R0, 0x1fc, RZ, 0xc0, !PT ;  /* 0x000001fc00007812 */ /* 0x000fca00078ec0ff */
[----:B---3--:R-:W-:Y:S02]  /*00c0*/  IMAD R0, R3, 0x200, R0 ;  /* 0x0000020003007824 */ /* 0x008fe400078e0200 */
[----:B------:R-:W1:Y:S03]  /*00d0*/  LDC.64 R2, c[0x0][0x210] ;  /* 0x00008400ff027b82 */ /* 0x000e660000000a00 */
[----:B------:R-:W-:-:S04]  /*00e0*/  SHF.R.S32.HI R5, RZ, 0x1f, R0 ;  /* 0x0000001fff057819 */ /* 0x000fc80000011400 */
[----:B------:R-:W-:-:S04]  /*00f0*/  LEA.HI R5, R5, R0, RZ, 0x8 ;  /* 0x0000000005057211 */ /* 0x000fc800078f40ff */
[----:B------:R-:W-:Y:S02]  /*0100*/  LOP3.LUT R7, R5, 0xffffff00, RZ, 0xc0, !PT ;  /* 0xffffff0005077812 */ /* 0x000fe400078ec0ff */
[----:B------:R-:W-:-:S03]  /*0110*/  SHF.R.S32.HI R5, RZ, 0x8, R5 ;  /* 0x00000008ff057819 */ /* 0x000fc60000011405 */
[----:B------:R-:W-:Y:S02]  /*0120*/  IMAD.IADD R7, R0, 0x1, -R7 ;  /* 0x0000000100077824 */ /* 0x000fe400078e0a07 */
[----:B------:R-:W-:-:S03]  /*0130*/  IMAD.SHL.U32 R6, R5, 0x80, RZ ;  /* 0x0000008005067824 */ /* 0x000fc600078e00ff */
[C---:B------:R-:W-:Y:S01]  /*0140*/  ISETP.GE.AND P1, PT, R7.reuse, 0x80, PT ;  /* 0x000000800700780c */ /* 0x040fe20003f26270 */
[----:B------:R-:W-:-:S03]  /*0150*/  IMAD.IADD R5, R7, 0x1, R6 ;  /* 0x0000000107057824 */ /* 0x000fc600078e0206 */
[C---:B------:R-:W-:Y:S01]  /*0160*/  ISETP.LT.AND P2, PT, R0.reuse, 0xc400, !P1 ;  /* 0x0000c4000000780c */ /* 0x040fe20004f41270 */
[----:B-1----:R-:W-:Y:S02]  /*0170*/  IMAD.WIDE R2, R5, 0x4, R2 ;  /* 0x0000000405027825 */ /* 0x002fe400078e0202 */
[----:B------:R-:W1:Y:S01]  /*0180*/  LDC.64 R4, c[0x0][0x228] ;  /* 0x00008a00ff047b82 */ /* 0x000e620000000a00 */
[----:B------:R-:W-:Y:S02]  /*0190*/  SHF.R.S32.HI R8, RZ, 0x1f, R6 ;  /* 0x0000001fff087819 */ /* 0x000fe40000011406 */
[----:B------:R-:W-:Y:S02]  /*01a0*/  ISETP.GE.AND P0, PT, R0, 0xc400, PT ;  /* 0x0000c4000000780c */ /* 0x000fe40003f06270 */
[----:B------:R-:W-:Y:S01]  /*01b0*/  IADD3 R6, P3, R7, R6, RZ ;  /* 0x0000000607067210 */ /* 0x000fe20007f7e0ff */
[C---:B--2---:R-:W-:Y:S01]  /*01c0*/  IMAD.WIDE R20, R7.reuse, 0x4, R20 ;  /* 0x0000000407147825 */ /* 0x044fe200078e0214 */
[----:B------:R-:W-:-:S02]  /*01d0*/  ISETP.GT.AND P4, PT, R7, 0x7f, !P0 ;  /* 0x0000007f0700780c */ /* 0x000fc40004784270 */
[----:B------:R-:W-:Y:S01]  /*01e0*/  LEA.HI.X.SX32 R9, R7, R8, 0x1, P3 ;  /* 0x0000000807097211 */ /* 0x000fe200018f0eff */
[----:B------:R2:W3:Y:S01]  /*01f0*/  @P2 LDG.E.EL.128 R12, desc[UR4][R2.64] ;  /* 0x00000004020c2981 */ /* 0x0004e2000c2e1d00 */
[----:B------:R-:W-:-:S03]  /*0200*/  CS2R R10, SRZ ;  /* 0x00000000000a7805 */ /* 0x000fc6000001ff00 */
[----:B------:R-:W4:Y:S01]  /*0210*/  @P2 LDG.E.EL.128 R16, desc[UR4][R20.64] ;  /* 0x0000000414102981 */ /* 0x000f22000c2e1d00 */
[----:B--2---:R-:W-:-:S04]  /*0220*/  LEA R2, P3, R6, UR6, 0x2 ;  /* 0x0000000606027c11 */ /* 0x004fc8000f8610ff */
[----:B------:R-:W-:Y:S01]  /*0230*/  LEA.HI.X R3, R6, UR7, R9, 0x2, P3 ;  /* 0x0000000706037c11 */ /* 0x000fe200098f1409 */
[----:B-1----:R-:W-:Y:S01]  /*0240*/  IMAD.WIDE R22, R7, 0x4, R4 ;  /* 0x0000000407167825 */ /* 0x002fe200078e0204 */
[----:B------:R-:W-:Y:S02]  /*0250*/  CS2R R4, SRZ ;  /* 0x0000000000047805 */ /* 0x000fe4000001ff00 */
[----:B------:R-:W-:Y:S02]  /*0260*/  CS2R R6, SRZ ;  /* 0x0000000000067805 */ /* 0x000fe4000001ff00 */
[----:B------:R-:W-:-:S04]  /*0270*/  CS2R R8, SRZ ;  /* 0x0000000000087805 */ /* 0x000fc8000001ff00 */
[----:B------:R1:W2:Y:S04]  /*0280*/  @P4 LDG.E.EL.128 R4, desc[UR4][R2.64+-0x200] ;  /* 0xfffe000402044981 */ /* 0x0002a8000c2e1d00 */
[----:B------:R-:W5:Y:S01]  /*0290*/  @P4 LDG.E.EL.128 R8, desc[UR4][R22.64+-0x200] ;  /* 0xfffe000416084981 */ /* 0x000f62000c2e1d00 */
[----:B-1----:R-:W1:Y:S02]  /*02a0*/  LDC.64 R2, c[0x0][0x230] ;  /* 0x00008c00ff027b82 */ /* 0x002e640000000a00 */
[----:B-1----:R-:W-:Y:S01]  /*02b0*/  IMAD.WIDE R2, R0, 0x4, R2 ;  /* 0x0000000400027825 */ /* 0x002fe200078e0202 */
[----:B---3--:R-:W-:Y:S02]  /*02c0*/  SEL R20, R13, RZ, P2 ;  /* 0x000000ff0d147207 */ /* 0x008fe40001000000 */
[----:B------:R-:W-:-:S02]  /*02d0*/  SEL R12, R12, RZ, P2 ;  /* 0x000000ff0c0c7207 */ /* 0x000fc40001000000 */
[----:B------:R-:W-:Y:S02]  /*02e0*/  SEL R21, R14, RZ, P2 ;  /* 0x000000ff0e157207 */ /* 0x000fe40001000000 */
[----:B----4-:R-:W-:Y:S02]  /*02f0*/  SEL R13, R16, RZ, P2 ;  /* 0x000000ff100d7207 */ /* 0x010fe40001000000 */
[----:B------:R-:W-:Y:S02]  /*0300*/  SEL R17, R17, RZ, P2 ;  /* 0x000000ff11117207 */ /* 0x000fe40001000000 */
[----:B------:R-:W-:Y:S02]  /*0310*/  SEL R18, R18, RZ, P2 ;  /* 0x000000ff12127207 */ /* 0x000fe40001000000 */
[----:B------:R-:W-:Y:S02]  /*0320*/  SEL R24, R15, RZ, P2 ;  /* 0x000000ff0f187207 */ /* 0x000fe40001000000 */
[----:B------:R-:W-:Y:S01]  /*0330*/  SEL R19, R19, RZ, P2 ;  /* 0x000000ff13137207 */ /* 0x000fe20001000000 */
[----:B------:R-:W-:Y:S01]  /*0340*/  FADD R14, R20, R17 ;  /* 0x00000011140e7221 */ /* 0x000fe20000000000 */
[C---:B------:R-:W-:Y:S01]  /*0350*/  FSETP.GEU.AND P6, PT, R12.reuse, -R13, PT ;  /* 0x8000000d0c00720b */ /* 0x040fe20003fce000 */
[----:B------:R-:W-:Y:S01]  /*0360*/  FADD R13, R12, R13 ;  /* 0x0000000d0c0d7221 */ /* 0x000fe20000000000 */
[C---:B------:R-:W-:Y:S01]  /*0370*/  FADD R15, R21.reuse, R18 ;  /* 0x00000012150f7221 */ /* 0x040fe20000000000 */
[----:B------:R-:W-:Y:S01]  /*0380*/  FSETP.GEU.AND P5, PT, R20, -R17, PT ;  /* 0x800000111400720b */ /* 0x000fe20003fae000 */
[----:B------:R-:W-:Y:S01]  /*0390*/  FADD R12, R24, R19 ;  /* 0x00000013180c7221 */ /* 0x000fe20000000000 */
[----:B------:R-:W-:-:S02]  /*03a0*/  FSETP.GEU.AND P2, PT, R21, -R18, PT ;  /* 0x800000121500720b */ /* 0x000fc40003f4e000 */
[----:B------:R-:W-:Y:S02]  /*03b0*/  FSETP.GEU.AND P3, PT, R24, -R19, PT ;  /* 0x800000131800720b */ /* 0x000fe40003f6e000 */
[----:B--2---:R-:W-:Y:S02]  /*03c0*/  SEL R17, R4, RZ, P4 ;  /* 0x000000ff04117207 */ /* 0x004fe40002000000 */
[----:B------:R-:W-:Y:S02]  /*03d0*/  SEL R16, R5, RZ, P4 ;  /* 0x000000ff05107207 */ /* 0x000fe40002000000 */
[----:B------:R-:W-:Y:S02]  /*03e0*/  SEL R19, R6, RZ, P4 ;  /* 0x000000ff06137207 */ /* 0x000fe40002000000 */
[----:B------:R-:W-:Y:S02]  /*03f0*/  SEL R18, R7, RZ, P4 ;  /* 0x000000ff07127207 */ /* 0x000fe40002000000 */
[----:B-----5:R-:W-:-:S02]  /*0400*/  SEL R8, R8, RZ, P4 ;  /* 0x000000ff08087207 */ /* 0x020fc40002000000 */
[----:B------:R-:W-:Y:S02]  /*0410*/  SEL R9, R9, RZ, P4 ;  /* 0x000000ff09097207 */ /* 0x000fe40002000000 */
[----:B------:R-:W-:Y:S02]  /*0420*/  SEL R10, R10, RZ, P4 ;  /* 0x000000ff0a0a7207 */ /* 0x000fe40002000000 */
[----:B------:R-:W-:Y:S02]  /*0430*/  SEL R11, R11, RZ, P4 ;  /* 0x000000ff0b0b7207 */ /* 0x000fe40002000000 */
[----:B------:R-:W-:Y:S02]  /*0440*/  FSEL R4, R13, RZ, P6 ;  /* 0x000000ff0d047208 */ /* 0x000fe40003000000 */
[----:B------:R-:W-:Y:S02]  /*0450*/  FSEL R5, R14, RZ, P5 ;  /* 0x000000ff0e057208 */ /* 0x000fe40002800000 */
[----:B------:R-:W-:-:S02]  /*0460*/  FSEL R6, R15, RZ, P2 ;  /* 0x000000ff0f067208 */ /* 0x000fc40001000000 */
[C---:B------:R-:W-:Y:S01]  /*0470*/  FSETP.GEU.AND P4, PT, R17.reuse, -R8, PT ;  /* 0x800000081100720b */ /* 0x040fe20003f8e000 */
[----:B------:R-:W-:Y:S01]  /*0480*/  FADD R8, R17, R8 ;  /* 0x0000000811087221 */ /* 0x000fe20000000000 */
[C---:B------:R-:W-:Y:S01]  /*0490*/  FSETP.GEU.AND P5, PT, R16.reuse, -R9, PT ;  /* 0x800000091000720b */ /* 0x040fe20003fae000 */
[----:B------:R-:W-:Y:S01]  /*04a0*/  FADD R9, R16, R9 ;  /* 0x0000000910097221 */ /* 0x000fe20000000000 */
[C---:B------:R-:W-:Y:S01]  /*04b0*/  FSETP.GEU.AND P2, PT, R18.reuse, -R11, PT ;  /* 0x8000000b1200720b */ /* 0x040fe20003f4e000 */
[----:B------:R-:W-:Y:S01]  /*04c0*/  FADD R11, R18, R11 ;  /* 0x0000000b120b7221 */ /* 0x000fe20000000000 */
[C---:B------:R-:W-:Y:S01]  /*04d0*/  FSETP.GEU.AND P6, PT, R19.reuse, -R10, PT ;  /* 0x8000000a1300720b */ /* 0x040fe20003fce000 */
[----:B------:R-:W-:Y:S01]  /*04e0*/  FADD R10, R19, R10 ;  /* 0x0000000a130a7221 */ /* 0x000fe20000000000 */
[----:B------:R-:W-:Y:S02]  /*04f0*/  FSEL R7, R12, RZ, P3 ;  /* 0x000000ff0c077208 */ /* 0x000fe40001800000 */
[----:B------:R-:W-:-:S02]  /*0500*/  @P1 FSEL R4, R8, RZ, P4 ;  /* 0x000000ff08041208 */ /* 0x000fc40002000000 */
[----:B------:R-:W-:Y:S02]  /*0510*/  @P1 FSEL R5, R9, RZ, P5 ;  /* 0x000000ff09051208 */ /* 0x000fe40002800000 */
[----:B------:R-:W-:Y:S02]  /*0520*/  @P1 FSEL R6, R10, RZ, P6 ;  /* 0x000000ff0a061208 */ /* 0x000fe40003000000 */
[----:B------:R-:W-:Y:S01]  /*0530*/  @P1 FSEL R7, R11, RZ, P2 ;  /* 0x000000ff0b071208 */ /* 0x000fe20001000000 */
[----:B------:R-:W-:Y:S06]  /*0540*/  @P0 EXIT ;  /* 0x000000000000094d */ /* 0x000fec0003800000 */
[----:B------:R-:W-:Y:S01]  /*0550*/  STG.E.128 desc[UR4][R2.64], R4 ;  /* 0x0000000402007986 */ /* 0x000fe2000c101d04 */
[----:B------:R-:W-:Y:S05]  /*0560*/  EXIT ;  /* 0x000000000000794d */ /* 0x000fea0003800000 */
.L_x_0:
[----:B------:R-:W-:-:S00]  /*0570*/  BRA `(.L_x_0) ;  /* 0xfffffffc00fc7947 */ /* 0x000fc0000383ffff */
[----:B------:R-:W-:-:S00]  /*0580*/  NOP ;  /* 0x0000000000007918 */ /* 0x000fc00000000000 */
[----:B------:R-:W-:-:S00]  /*0590*/  NOP ;  /* 0x0000000000007918 */ /* 0x000fc00000000000 */
[----:B------:R-:W-:-:S00]  /*05a0*/  NOP ;  /* 0x0000000000007918 */ /* 0x000fc00000000000 */
[----:B------:R-:W-:-:S00]  /*05b0*/  NOP ;  /* 0x0000000000007918 */ /* 0x000fc00000000000 */
[----:B------:R-:W-:-:S00]  /*05c0*/  NOP ;  /* 0x0000000000007918 */ /* 0x000fc00000000000 */
[----:B------:R-:W-:-:S00]  /*05d0*/  NOP ;  /* 0x0000000000007918 */ /* 0x000fc00000000000 */
[----:B------:R-:W-:-:S00]  /*05e0*/  NOP ;  /* 0x0000000000007918 */ /* 0x000fc00000000000 */
[----:B------:R-:W-:-:S00]  /*05f0*/  NOP ;  /* 0x0000000000007918 */ /* 0x000fc00000000000 */
.L_x_1:


//--------------------- .nv.constant0.triton_poi_fused_cat_11 --------------------------
	.section	.nv.constant0.triton_poi_fused_cat_11,"a",@progbits
	.sectionflags	@""
	.align	4
.nv.constant0.triton_poi_fused_cat_11:
	.zero		572
